//
// Generated by NVIDIA NVVM Compiler
//
// Compiler Build ID: CL-36424714
// Cuda compilation tools, release 13.0, V13.0.88
// Based on NVVM 20.0.0
//

.version 9.0
.target sm_100
.address_size 64

	// .globl	_Z14weak_thresholdPdfm
.global .align 4 .u32 d_sigValues;

.visible .entry _Z14weak_thresholdPdfm(
	.param .u64 .ptr .align 1 _Z14weak_thresholdPdfm_param_0,
	.param .f32 _Z14weak_thresholdPdfm_param_1,
	.param .u64 _Z14weak_thresholdPdfm_param_2
)
{
	.reg .pred 	%p<4>;
	.reg .b32 	%r<7>;
	.reg .b32 	%f<2>;
	.reg .b64 	%rd<12>;
	.reg .b64 	%fd<4>;

	ld.param.u64 	%rd7, [_Z14weak_thresholdPdfm_param_0];
	ld.param.f32 	%f1, [_Z14weak_thresholdPdfm_param_1];
	ld.param.u64 	%rd8, [_Z14weak_thresholdPdfm_param_2];
	mov.u32 	%r2, %tid.x;
	mov.u32 	%r3, %ntid.x;
	mov.u32 	%r4, %ctaid.x;
	mul.lo.s32 	%r1, %r3, %r4;
	add.s32 	%r5, %r1, %r2;
	cvt.u64.u32 	%rd11, %r5;
	setp.le.u64 	%p1, %rd8, %rd11;
	@%p1 bra 	$L__BB0_6;
	cvt.f64.f32 	%fd1, %f1;
	cvt.u64.u32 	%rd2, %r1;
	cvta.to.global.u64 	%rd3, %rd7;
$L__BB0_2:
	shl.b64 	%rd9, %rd11, 3;
	add.s64 	%rd5, %rd3, %rd9;
	ld.global.f64 	%fd2, [%rd5];
	abs.f64 	%fd3, %fd2;
	setp.gtu.f64 	%p2, %fd3, %fd1;
	@%p2 bra 	$L__BB0_4;
	mov.b64 	%rd10, 0;
	st.global.u64 	[%rd5], %rd10;
	bra.uni 	$L__BB0_5;
$L__BB0_4:
	atom.global.add.u32 	%r6, [d_sigValues], 1;
$L__BB0_5:
	add.s64 	%rd11, %rd11, %rd2;
	setp.lt.u64 	%p3, %rd11, %rd8;
	@%p3 bra 	$L__BB0_2;
$L__BB0_6:
	ret;

}


// ===== COMPILED SASS (sm_100) =====

	.target	sm_100

	.elftype	@"ET_EXEC"


//--------------------- .note.nv.tkinfo           --------------------------
	.section	.note.nv.tkinfo,"",@"SHT_NOTE"
	.sectionflags	@"SHF_NOTE_NV_TKINFO"
	.tkinfo
        /*0018*/ 	.word	0x00000002
        /*0030*/ 	.string	""
        /*0030*/ 	.string	"ptxas"
        /*0030*/ 	.string	"Cuda compilation tools, release 13.0, V13.0.88"
        /*0030*/ 	.string	"Build cuda_13.0.r13.0/compiler.36424714_0"
        /*0030*/ 	.string	"-arch sm_100 -m 64 "



//--------------------- .note.nv.cuinfo           --------------------------
	.section	.note.nv.cuinfo,"",@"SHT_NOTE"
	.sectionflags	@"SHF_NOTE_NV_CUINFO"
        /*0018*/ 	.short	0x0002
        /*001a*/ 	.short	0x0064
        /*001c*/ 	.short	0x0082
	.zero		2


//--------------------- .nv.info                  --------------------------
	.section	.nv.info,"",@"SHT_CUDA_INFO"
	.align	4


	//----- nvinfo : EIATTR_REGCOUNT
	.align		4
        /*0000*/ 	.byte	0x04, 0x2f
        /*0002*/ 	.short	(.L_2 - .L_1)
	.align		4
.L_1:
        /*0004*/ 	.word	index@(_Z14weak_thresholdPdfm)
        /*0008*/ 	.word	0x0000000c


	//----- nvinfo : EIATTR_FRAME_SIZE
	.align		4
.L_2:
        /*000c*/ 	.byte	0x04, 0x11
        /*000e*/ 	.short	(.L_4 - .L_3)
	.align		4
.L_3:
        /*0010*/ 	.word	index@(_Z14weak_thresholdPdfm)
        /*0014*/ 	.word	0x00000000


	//----- nvinfo : EIATTR_MIN_STACK_SIZE
	.align		4
.L_4:
        /*0018*/ 	.byte	0x04, 0x12
        /*001a*/ 	.short	(.L_6 - .L_5)
	.align		4
.L_5:
        /*001c*/ 	.word	index@(_Z14weak_thresholdPdfm)
        /*0020*/ 	.word	0x00000000
.L_6:


//--------------------- .nv.compat                --------------------------
	.section	.nv.compat,"",@"SHT_CUDA_COMPAT_INFO"
	.align	4
        /*0000*/ 	.byte	0x02, 0x09, 0x00, 0x00, 0x02, 0x02, 0x01, 0x00, 0x02, 0x05, 0x05, 0x00, 0x03, 0x07, 0x01, 0x01
        /*0010*/ 	.byte	0x02, 0x03, 0x00, 0x00, 0x02, 0x06, 0x01, 0x00, 0x04, 0x0b, 0x08, 0x00, 0x01, 0x00, 0x00, 0x00
        /*0020*/ 	.byte	0x00, 0x00, 0x00, 0x00


//--------------------- .nv.info._Z14weak_thresholdPdfm --------------------------
	.section	.nv.info._Z14weak_thresholdPdfm,"",@"SHT_CUDA_INFO"
	.sectionflags	@""
	.align	4


	//----- nvinfo : EIATTR_CUDA_API_VERSION
	.align		4
        /*0000*/ 	.byte	0x04, 0x37
        /*0002*/ 	.short	(.L_8 - .L_7)
.L_7:
        /*0004*/ 	.word	0x00000082


	//----- nvinfo : EIATTR_KPARAM_INFO
	.align		4
.L_8:
        /*0008*/ 	.byte	0x04, 0x17
        /*000a*/ 	.short	(.L_10 - .L_9)
.L_9:
        /*000c*/ 	.word	0x00000000
        /*0010*/ 	.short	0x0002
        /*0012*/ 	.short	0x0010
        /*0014*/ 	.byte	0x00, 0xf0, 0x21, 0x00


	//----- nvinfo : EIATTR_KPARAM_INFO
	.align		4
.L_10:
        /*0018*/ 	.byte	0x04, 0x17
        /*001a*/ 	.short	(.L_12 - .L_11)
.L_11:
        /*001c*/ 	.word	0x00000000
        /*0020*/ 	.short	0x0001
        /*0022*/ 	.short	0x0008
        /*0024*/ 	.byte	0x00, 0xf0, 0x11, 0x00


	//----- nvinfo : EIATTR_KPARAM_INFO
	.align		4
.L_12:
        /*0028*/ 	.byte	0x04, 0x17
        /*002a*/ 	.short	(.L_14 - .L_13)
.L_13:
        /*002c*/ 	.word	0x00000000
        /*0030*/ 	.short	0x0000
        /*0032*/ 	.short	0x0000
        /*0034*/ 	.byte	0x00, 0xf5, 0x21, 0x00


	//----- nvinfo : EIATTR_SPARSE_MMA_MASK
	.align		4
.L_14:
        /*0038*/ 	.byte	0x03, 0x50
        /*003a*/ 	.short	0x0000


	//----- nvinfo : EIATTR_MAXREG_COUNT
	.align		4
        /*003c*/ 	.byte	0x03, 0x1b
        /*003e*/ 	.short	0x00ff


	//----- nvinfo : EIATTR_MERCURY_ISA_VERSION
	.align		4
        /*0040*/ 	.byte	0x03, 0x5f
        /*0042*/ 	.short	0x0101


	//----- nvinfo : EIATTR_INT_WARP_WIDE_INSTR_OFFSETS
	.align		4
        /*0044*/ 	.byte	0x04, 0x31
        /*0046*/ 	.short	(.L_16 - .L_15)


	//   ....[0]....
.L_15:
        /*0048*/ 	.word	0x000001d0


	//----- nvinfo : EIATTR_VRC_CTA_INIT_COUNT
	.align		4
.L_16:
        /*004c*/ 	.byte	0x02, 0x4a
	.zero		1
	.zero		1


	//----- nvinfo : EIATTR_EXIT_INSTR_OFFSETS
	.align		4
        /*0050*/ 	.byte	0x04, 0x1c
        /*0052*/ 	.short	(.L_18 - .L_17)


	//   ....[0]....
.L_17:
        /*0054*/ 	.word	0x00000090


	//   ....[1]....
        /*0058*/ 	.word	0x00000240


	//----- nvinfo : EIATTR_CRS_STACK_SIZE
	.align		4
.L_18:
        /*005c*/ 	.byte	0x04, 0x1e
        /*005e*/ 	.short	(.L_20 - .L_19)
.L_19:
        /*0060*/ 	.word	0x00000000


	//----- nvinfo : EIATTR_CBANK_PARAM_SIZE
	.align		4
.L_20:
        /*0064*/ 	.byte	0x03, 0x19
        /*0066*/ 	.short	0x0018


	//----- nvinfo : EIATTR_PARAM_CBANK
	.align		4
        /*0068*/ 	.byte	0x04, 0x0a
        /*006a*/ 	.short	(.L_22 - .L_21)
	.align		4
.L_21:
        /*006c*/ 	.word	index@(.nv.constant0._Z14weak_thresholdPdfm)
        /*0070*/ 	.short	0x0380
        /*0072*/ 	.short	0x0018


	//----- nvinfo : EIATTR_SW_WAR
	.align		4
.L_22:
        /*0074*/ 	.byte	0x04, 0x36
        /*0076*/ 	.short	(.L_24 - .L_23)
.L_23:
        /*0078*/ 	.word	0x00000008
.L_24:


//--------------------- .nv.callgraph             --------------------------
	.section	.nv.callgraph,"",@"SHT_CUDA_CALLGRAPH"
	.align	4
	.sectionentsize	8
	.align		4
        /*0000*/ 	.word	0x00000000
	.align		4
        /*0004*/ 	.word	0xffffffff
	.align		4
        /*0008*/ 	.word	0x00000000
	.align		4
        /*000c*/ 	.word	0xfffffffe
	.align		4
        /*0010*/ 	.word	0x00000000
	.align		4
        /*0014*/ 	.word	0xfffffffd
	.align		4
        /*0018*/ 	.word	0x00000000
	.align		4
        /*001c*/ 	.word	0xfffffffc


//--------------------- .nv.constant4             --------------------------
	.section	.nv.constant4,"a",@progbits
	.align	8
	.align		8
.nv.constant4:
        /*0000*/ 	.dword	d_sigValues


//--------------------- .text._Z14weak_thresholdPdfm --------------------------
	.section	.text._Z14weak_thresholdPdfm,"ax",@progbits
	.align	128
        .global         _Z14weak_thresholdPdfm
        .type           _Z14weak_thresholdPdfm,@function
        .size           _Z14weak_thresholdPdfm,(.L_x_4 - _Z14weak_thresholdPdfm)
        .other          _Z14weak_thresholdPdfm,@"STO_CUDA_ENTRY STV_DEFAULT"
_Z14weak_thresholdPdfm:
.text._Z14weak_thresholdPdfm:
[----:B------:R-:W-:Y:S01]  /*0000*/  LDC R1, c[0x0][0x37c] ;  /* 0x0000df00ff017b82 */ /* 0x000fe20000000800 */
[----:B------:R-:W0:Y:S07]  /*0010*/  S2R R0, SR_TID.X ;  /* 0x0000000000007919 */ /* 0x000e2e0000002100 */
[----:B------:R-:W1:Y:S01]  /*0020*/  S2UR UR5, SR_CTAID.X ;  /* 0x00000000000579c3 */ /* 0x000e620000002500 */
[----:B------:R-:W1:Y:S01]  /*0030*/  LDCU UR4, c[0x0][0x360] ;  /* 0x00006c00ff0477ac */ /* 0x000e620008000800 */
[----:B------:R-:W2:Y:S01]  /*0040*/  LDCU.64 UR6, c[0x0][0x390] ;  /* 0x00007200ff0677ac */ /* 0x000ea20008000a00 */
[----:B-1----:R-:W-:-:S06]  /*0050*/  UIMAD UR4, UR4, UR5, URZ ;  /* 0x00000005040472a4 */ /* 0x002fcc000f8e02ff */
[----:B0-----:R-:W-:-:S05]  /*0060*/  VIADD R0, R0, UR4 ;  /* 0x0000000400007c36 */ /* 0x001fca0008000000 */
[----:B--2---:R-:W-:-:S04]  /*0070*/  ISETP.GE.U32.AND P0, PT, R0, UR6, PT ;  /* 0x0000000600007c0c */ /* 0x004fc8000bf06070 */
[----:B------:R-:W-:-:S13]  /*0080*/  ISETP.GE.U32.AND.EX P0, PT, RZ, UR7, PT, P0 ;  /* 0x00000007ff007c0c */ /* 0x000fda000bf06100 */
[----:B------:R-:W-:Y:S05]  /*0090*/  @P0 EXIT ;  /* 0x000000000000094d */ /* 0x000fea0003800000 */
[----:B------:R-:W0:Y:S01]  /*00a0*/  LDCU UR5, c[0x0][0x388] ;  /* 0x00007100ff0577ac */ /* 0x000e220008000800 */
[----:B------:R-:W-:Y:S01]  /*00b0*/  IMAD.MOV.U32 R9, RZ, RZ, RZ ;  /* 0x000000ffff097224 */ /* 0x000fe200078e00ff */
[----:B------:R-:W1:Y:S01]  /*00c0*/  LDCU.64 UR6, c[0x0][0x358] ;  /* 0x00006b00ff0677ac */ /* 0x000e620008000a00 */
[----:B------:R-:W2:Y:S01]  /*00d0*/  LDCU.64 UR12, c[0x0][0x390] ;  /* 0x00007200ff0c77ac */ /* 0x000ea20008000a00 */
[----:B------:R-:W3:Y:S01]  /*00e0*/  LDCU.64 UR10, c[0x0][0x380] ;  /* 0x00007000ff0a77ac */ /* 0x000ee20008000a00 */
[----:B0-----:R-:W0:Y:S03]  /*00f0*/  F2F.F64.F32 R2, UR5 ;  /* 0x0000000500027d10 */ /* 0x001e260008201800 */
.L_x_2:
[----:B0--3--:R-:W-:-:S04]  /*0100*/  LEA R6, P0, R0, UR10, 0x3 ;  /* 0x0000000a00067c11 */ /* 0x009fc8000f8018ff */
[----:B-1----:R-:W-:-:S05]  /*0110*/  LEA.HI.X R7, R0, UR11, R9, 0x3, P0 ;  /* 0x0000000b00077c11 */ /* 0x002fca00080f1c09 */
[----:B-1----:R-:W0:Y:S01]  /*0120*/  LDG.E.64 R4, desc[UR6][R6.64] ;  /* 0x0000000606047981 */ /* 0x002e22000c1e1b00 */
[----:B------:R-:W-:Y:S01]  /*0130*/  IADD3 R0, P0, PT, R0, UR4, RZ ;  /* 0x0000000400007c10 */ /* 0x000fe2000ff1e0ff */
[----:B------:R-:W-:Y:S04]  /*0140*/  BSSY.RECONVERGENT B0, `(.L_x_0) ;  /* 0x000000e000007945 */ /* 0x000fe80003800200 */
[----:B------:R-:W-:Y:S01]  /*0150*/  IMAD.X R9, RZ, RZ, R9, P0 ;  /* 0x000000ffff097224 */ /* 0x000fe200000e0609 */
[----:B--2---:R-:W-:-:S04]  /*0160*/  ISETP.GE.U32.AND P0, PT, R0, UR12, PT ;  /* 0x0000000c00007c0c */ /* 0x004fc8000bf06070 */
[----:B------:R-:W-:Y:S01]  /*0170*/  ISETP.GE.U32.AND.EX P0, PT, R9, UR13, PT, P0 ;  /* 0x0000000d09007c0c */ /* 0x000fe2000bf06100 */
[----:B0-----:R-:W-:-:S14]  /*0180*/  DSETP.GTU.AND P1, PT, |R4|, R2, PT ;  /* 0x000000020400722a */ /* 0x001fdc0003f2c200 */
[----:B------:R0:W-:Y:S01]  /*0190*/  @!P1 STG.E.64 desc[UR6][R6.64], RZ ;  /* 0x000000ff06009986 */ /* 0x0001e2000c101b06 */
[----:B------:R-:W-:Y:S05]  /*01a0*/  @!P1 BRA `(.L_x_1) ;  /* 0x00000000001c9947 */ /* 0x000fea0003800000 */
[----:B0-----:R-:W0:Y:S01]  /*01b0*/  S2R R6, SR_LANEID ;  /* 0x0000000000067919 */ /* 0x001e220000000000 */
[----:B------:R-:W1:Y:S01]  /*01c0*/  LDC.64 R4, c[0x4][RZ] ;  /* 0x01000000ff047b82 */ /* 0x000e620000000a00 */
[----:B------:R-:W-:Y:S02]  /*01d0*/  VOTEU.ANY UR5, UPT, PT ;  /* 0x0000000000057886 */ /* 0x000fe400038e0100 */
[----:B------:R-:W-:Y:S02]  /*01e0*/  UFLO.U32 UR8, UR5 ;  /* 0x00000005000872bd */ /* 0x000fe400080e0000 */
[----:B------:R-:W1:Y:S04]  /*01f0*/  POPC R7, UR5 ;  /* 0x0000000500077d09 */ /* 0x000e680008000000 */
[----:B0-----:R-:W-:-:S13]  /*0200*/  ISETP.EQ.U32.AND P1, PT, R6, UR8, PT ;  /* 0x0000000806007c0c */ /* 0x001fda000bf22070 */
[----:B-1----:R1:W-:Y:S02]  /*0210*/  @P1 REDG.E.ADD.STRONG.GPU desc[UR6][R4.64], R7 ;  /* 0x000000070400198e */ /* 0x0023e4000c12e106 */
.L_x_1:
[----:B------:R-:W-:Y:S05]  /*0220*/  BSYNC.RECONVERGENT B0 ;  /* 0x0000000000007941 */ /* 0x000fea0003800200 */
.L_x_0:
[----:B------:R-:W-:Y:S05]  /*0230*/  @!P0 BRA `(.L_x_2) ;  /* 0xfffffffc00b08947 */ /* 0x000fea000383ffff */
[----:B------:R-:W-:Y:S05]  /*0240*/  EXIT ;  /* 0x000000000000794d */ /* 0x000fea0003800000 */
.L_x_3:
[----:B------:R-:W-:-:S00]  /*0250*/  BRA `(.L_x_3) ;  /* 0xfffffffc00fc7947 */ /* 0x000fc0000383ffff */
[----:B------:R-:W-:-:S00]  /*0260*/  NOP ;  /* 0x0000000000007918 */ /* 0x000fc00000000000 */
        /* <DEDUP_REMOVED lines=9> */
.L_x_4:


//--------------------- .nv.shared.reserved.0     --------------------------
	.section	.nv.shared.reserved.0,"aw",@nobits
	.weak		__nv_reservedSMEM_offset_0_alias
	.size		__nv_reservedSMEM_offset_0_alias, 0, 64
	.other		__nv_reservedSMEM_offset_0_alias,@"STO_CUDA_RESERVED_SHARED STV_DEFAULT"
__nv_reservedSMEM_offset_0_alias:
	.zero		0
	.zero		64


//--------------------- .nv.global                --------------------------
	.section	.nv.global,"aw",@nobits
	.align	4
.nv.global:
	.type		d_sigValues,@object
	.size		d_sigValues,(.L_0 - d_sigValues)
d_sigValues:
	.zero		4
.L_0:


//--------------------- .nv.constant0._Z14weak_thresholdPdfm --------------------------
	.section	.nv.constant0._Z14weak_thresholdPdfm,"a",@progbits
	.sectionflags	@""
	.align	4
.nv.constant0._Z14weak_thresholdPdfm:
	.zero		920


//--------------------- SYMBOLS --------------------------

	.type		.nv.reservedSmem.offset0,@object
	.size		.nv.reservedSmem.offset0,0x4
